	.headerflags	@"EF_CUDA_TEXMODE_UNIFIED EF_CUDA_64BIT_ADDRESS EF_CUDA_ACCELERATORS EF_CUDA_SM90 EF_CUDA_VIRTUAL_SM(EF_CUDA_SM90)"
	.elftype	@"ET_EXEC"


//--------------------- .nv.info                  --------------------------
	.section	.nv.info,"",@"SHT_CUDA_INFO"
	.align	4


	//----- nvinfo : EIATTR_REGCOUNT
	.align		4
        /*0000*/ 	.byte	0x04, 0x2f
        /*0002*/ 	.short	(.L_1 - .L_0)
	.align		4
.L_0:
        /*0004*/ 	.word	index@(triton_poi_fused_convolution_leaky_relu_35)
        /*0008*/ 	.word	0x0000000e


	//----- nvinfo : EIATTR_MIN_STACK_SIZE
	.align		4
.L_1:
        /*000c*/ 	.byte	0x04, 0x12
        /*000e*/ 	.short	(.L_3 - .L_2)
	.align		4
.L_2:
        /*0010*/ 	.word	index@(triton_poi_fused_convolution_leaky_relu_35)
        /*0014*/ 	.word	0x00000000


	//----- nvinfo : EIATTR_FRAME_SIZE
	.align		4
.L_3:
        /*0018*/ 	.byte	0x04, 0x11
        /*001a*/ 	.short	(.L_5 - .L_4)
	.align		4
.L_4:
        /*001c*/ 	.word	index@(triton_poi_fused_convolution_leaky_relu_35)
        /*0020*/ 	.word	0x00000000


	//----- nvinfo : EIATTR_MIN_STACK_SIZE
	.align		4
.L_5:
        /*0024*/ 	.byte	0x04, 0x12
        /*0026*/ 	.short	(.L_7 - .L_6)
	.align		4
.L_6:
        /*0028*/ 	.word	index@(triton_poi_fused_convolution_leaky_relu_35)
        /*002c*/ 	.word	0x00000000
.L_7:


//--------------------- .nv.info.triton_poi_fused_convolution_leaky_relu_35 --------------------------
	.section	.nv.info.triton_poi_fused_convolution_leaky_relu_35,"",@"SHT_CUDA_INFO"
	.sectionflags	@""
	.align	4


	//----- nvinfo : EIATTR_CUDA_API_VERSION
	.align		4
        /*0000*/ 	.byte	0x04, 0x37
        /*0002*/ 	.short	(.L_9 - .L_8)
.L_8:
        /*0004*/ 	.word	0x0000007c


	//----- nvinfo : EIATTR_KPARAM_INFO
	.align		4
.L_9:
        /*0008*/ 	.byte	0x04, 0x17
        /*000a*/ 	.short	(.L_11 - .L_10)
.L_10:
        /*000c*/ 	.word	0x00000000
        /*0010*/ 	.short	0x0003
        /*0012*/ 	.short	0x0018
        /*0014*/ 	.byte	0x00, 0xf0, 0x11, 0x00


	//----- nvinfo : EIATTR_KPARAM_INFO
	.align		4
.L_11:
        /*0018*/ 	.byte	0x04, 0x17
        /*001a*/ 	.short	(.L_13 - .L_12)
.L_12:
        /*001c*/ 	.word	0x00000000
        /*0020*/ 	.short	0x0002
        /*0022*/ 	.short	0x0010
        /*0024*/ 	.byte	0x00, 0xf4, 0x21, 0x00


	//----- nvinfo : EIATTR_KPARAM_INFO
	.align		4
.L_13:
        /*0028*/ 	.byte	0x04, 0x17
        /*002a*/ 	.short	(.L_15 - .L_14)
.L_14:
        /*002c*/ 	.word	0x00000000
        /*0030*/ 	.short	0x0001
        /*0032*/ 	.short	0x0008
        /*0034*/ 	.byte	0x00, 0xf4, 0x21, 0x00


	//----- nvinfo : EIATTR_KPARAM_INFO
	.align		4
.L_15:
        /*0038*/ 	.byte	0x04, 0x17
        /*003a*/ 	.short	(.L_17 - .L_16)
.L_16:
        /*003c*/ 	.word	0x00000000
        /*0040*/ 	.short	0x0000
        /*0042*/ 	.short	0x0000
        /*0044*/ 	.byte	0x00, 0xf4, 0x21, 0x00


	//----- nvinfo : EIATTR_SPARSE_MMA_MASK
	.align		4
.L_17:
        /*0048*/ 	.byte	0x03, 0x50
        /*004a*/ 	.short	0x0000


	//----- nvinfo : EIATTR_MAXREG_COUNT
	.align		4
        /*004c*/ 	.byte	0x03, 0x1b
        /*004e*/ 	.short	0x00ff


	//----- nvinfo : EIATTR_EXIT_INSTR_OFFSETS
	.align		4
        /*0050*/ 	.byte	0x04, 0x1c
        /*0052*/ 	.short	(.L_19 - .L_18)


	//   ....[0]....
.L_18:
        /*0054*/ 	.word	0x00000220


	//   ....[1]....
        /*0058*/ 	.word	0x00000240


	//----- nvinfo : EIATTR_REQNTID
	.align		4
.L_19:
        /*005c*/ 	.byte	0x04, 0x10
        /*005e*/ 	.short	(.L_21 - .L_20)
.L_20:
        /*0060*/ 	.word	0x00000080
        /*0064*/ 	.word	0x00000001
        /*0068*/ 	.word	0x00000001


	//----- nvinfo : EIATTR_CBANK_PARAM_SIZE
	.align		4
.L_21:
        /*006c*/ 	.byte	0x03, 0x19
        /*006e*/ 	.short	0x001c


	//----- nvinfo : EIATTR_PARAM_CBANK
	.align		4
        /*0070*/ 	.byte	0x04, 0x0a
        /*0072*/ 	.short	(.L_23 - .L_22)
	.align		4
.L_22:
        /*0074*/ 	.word	index@(.nv.constant0.triton_poi_fused_convolution_leaky_relu_35)
        /*0078*/ 	.short	0x0210
        /*007a*/ 	.short	0x001c


	//----- nvinfo : EIATTR_SW_WAR
	.align		4
.L_23:
        /*007c*/ 	.byte	0x04, 0x36
        /*007e*/ 	.short	(.L_25 - .L_24)
.L_24:
        /*0080*/ 	.word	0x00000008
.L_25:


//--------------------- .nv.callgraph             --------------------------
	.section	.nv.callgraph,"",@"SHT_CUDA_CALLGRAPH"
	.align	4
	.sectionentsize	8
	.align		4
        /*0000*/ 	.word	0x00000000
	.align		4
        /*0004*/ 	.word	0xffffffff
	.align		4
        /*0008*/ 	.word	0x00000000
	.align		4
        /*000c*/ 	.word	0xfffffffe
	.align		4
        /*0010*/ 	.word	0x00000000
	.align		4
        /*0014*/ 	.word	0xfffffffd
	.align		4
        /*0018*/ 	.word	0x00000000
	.align		4
        /*001c*/ 	.word	0xfffffffc


//--------------------- .text.triton_poi_fused_convolution_leaky_relu_35 --------------------------
	.section	.text.triton_poi_fused_convolution_leaky_relu_35,"ax",@progbits
	.align	128
        .global         triton_poi_fused_convolution_leaky_relu_35
        .type           triton_poi_fused_convolution_leaky_relu_35,@function
        .size           triton_poi_fused_convolution_leaky_relu_35,(.L_x_1 - triton_poi_fused_convolution_leaky_relu_35)
        .other          triton_poi_fused_convolution_leaky_relu_35,@"STO_CUDA_ENTRY STV_DEFAULT"
triton_poi_fused_convolution_leaky_relu_35:
.text.triton_poi_fused_convolution_leaky_relu_35:
[----:B------:R-:W0:Y:S02]  /*0000*/  LDC R1, c[0x0][0x28] ;  /* 0x00000a00ff017b82 */ /* 0x000e240000000800 */
[----:B------:R-:W1:Y:S01]  /*0010*/  S2R R2, SR_TID.X ;  /* 0x0000000000027919 */ /* 0x000e620000002100 */
[----:B------:R-:W2:Y:S01]  /*0020*/  LDC.64 R6, c[0x0][0x220] ;  /* 0x00008800ff067b82 */ /* 0x000ea20000000a00 */
[----:B------:R-:W-:Y:S01]  /*0030*/  ULDC.64 UR4, c[0x0][0x208] ;  /* 0x0000820000047ab9 */ /* 0x000fe20000000a00 */
[----:B------:R-:W3:Y:S06]  /*0040*/  S2R R3, SR_CTAID.X ;  /* 0x0000000000037919 */ /* 0x000eec0000002500 */
[----:B------:R-:W4:Y:S01]  /*0050*/  LDC.64 R8, c[0x0][0x218] ;  /* 0x00008600ff087b82 */ /* 0x000f220000000a00 */
[----:B-1----:R-:W-:-:S05]  /*0060*/  LOP3.LUT R2, R2, 0x7f, RZ, 0xc0, !PT ;  /* 0x0000007f02027812 */ /* 0x002fca00078ec0ff */
[----:B---3--:R-:W-:Y:S02]  /*0070*/  IMAD R3, R3, 0x80, R2 ;  /* 0x0000008003037824 */ /* 0x008fe400078e0202 */
[----:B------:R-:W-:-:S03]  /*0080*/  IMAD.MOV.U32 R2, RZ, RZ, RZ ;  /* 0x000000ffff027224 */ /* 0x000fc600078e00ff */
[C---:B------:R-:W-:Y:S01]  /*0090*/  ISETP.GE.AND P2, PT, R3.reuse, 0x1c00, PT ;  /* 0x00001c000300780c */ /* 0x040fe20003f46270 */
[----:B------:R-:W-:-:S05]  /*00a0*/  IMAD.HI R0, R3, -0x6db6db6d, R2 ;  /* 0x9249249303007827 */ /* 0x000fca00078e0202 */
[----:B------:R-:W-:-:S04]  /*00b0*/  SHF.R.U32.HI R5, RZ, 0x1f, R0 ;  /* 0x0000001fff057819 */ /* 0x000fc80000011600 */
[----:B------:R-:W-:Y:S02]  /*00c0*/  LEA.HI.SX32 R0, R0, R5, 0x1d ;  /* 0x0000000500007211 */ /* 0x000fe400078feaff */
[----:B------:R-:W1:Y:S02]  /*00d0*/  LDC.64 R4, c[0x0][0x210] ;  /* 0x00008400ff047b82 */ /* 0x000e640000000a00 */
[----:B------:R-:W-:-:S04]  /*00e0*/  SHF.R.S32.HI R11, RZ, 0x1f, R0 ;  /* 0x0000001fff0b7819 */ /* 0x000fc80000011400 */
[----:B------:R-:W-:-:S04]  /*00f0*/  LEA.HI R11, R11, R0, RZ, 0x7 ;  /* 0x000000000b0b7211 */ /* 0x000fc800078f38ff */
[----:B------:R-:W-:-:S04]  /*0100*/  LOP3.LUT R11, R11, 0xffffff80, RZ, 0xc0, !PT ;  /* 0xffffff800b0b7812 */ /* 0x000fc800078ec0ff */
[----:B------:R-:W-:Y:S01]  /*0110*/  IADD3 R11, R0, -R11, RZ ;  /* 0x8000000b000b7210 */ /* 0x000fe20007ffe0ff */
[----:B------:R-:W-:-:S04]  /*0120*/  HFMA2.MMA R0, -RZ, RZ, 0, 0 ;  /* 0x00000000ff007435 */ /* 0x000fc800000001ff */
[----:B--2---:R-:W-:-:S04]  /*0130*/  IMAD.WIDE R6, R11, 0x4, R6 ;  /* 0x000000040b067825 */ /* 0x004fc800078e0206 */
[----:B------:R-:W-:Y:S02]  /*0140*/  IMAD.MOV.U32 R11, RZ, RZ, RZ ;  /* 0x000000ffff0b7224 */ /* 0x000fe400078e00ff */
[----:B-1----:R-:W-:-:S04]  /*0150*/  IMAD.WIDE R4, R3, 0x4, R4 ;  /* 0x0000000403047825 */ /* 0x002fc800078e0204 */
[----:B------:R-:W2:Y:S01]  /*0160*/  @!P2 LDG.E.EL R11, desc[UR4][R6.64] ;  /* 0x00000004060ba981 */ /* 0x000ea2000c2e1900 */
[----:B----4-:R-:W-:Y:S01]  /*0170*/  IMAD.WIDE R2, R3, 0x4, R8 ;  /* 0x0000000403027825 */ /* 0x010fe200078e0208 */
[----:B------:R-:W-:Y:S02]  /*0180*/  MOV R8, RZ ;  /* 0x000000ff00087202 */ /* 0x000fe40000000f00 */
[----:B------:R-:W2:Y:S04]  /*0190*/  @!P2 LDG.E R0, desc[UR4][R4.64] ;  /* 0x000000040400a981 */ /* 0x000ea8000c1e1900 */
[----:B------:R-:W3:Y:S01]  /*01a0*/  @!P2 LDG.E R8, desc[UR4][R2.64] ;  /* 0x000000040208a981 */ /* 0x000ee2000c1e1900 */
[----:B--2---:R-:W-:Y:S01]  /*01b0*/  FSETP.GT.AND P0, PT, R0, -R11, PT ;  /* 0x8000000b0000720b */ /* 0x004fe20003f04000 */
[C---:B------:R-:W-:Y:S01]  /*01c0*/  FADD R9, R11.reuse, R0 ;  /* 0x000000000b097221 */ /* 0x040fe20000000000 */
[----:B---3--:R-:W-:Y:S01]  /*01d0*/  FSETP.GT.AND P1, PT, R11, -R8, PT ;  /* 0x800000080b00720b */ /* 0x008fe20003f24000 */
[----:B------:R-:W-:-:S10]  /*01e0*/  FADD R11, R8, R11 ;  /* 0x0000000b080b7221 */ /* 0x000fd40000000000 */
[----:B------:R-:W-:Y:S02]  /*01f0*/  @!P0 FMUL R9, R9, 0.10000000149011611938 ;  /* 0x3dcccccd09098820 */ /* 0x000fe40000400000 */
[----:B------:R-:W-:-:S03]  /*0200*/  @!P1 FMUL R11, R11, 0.10000000149011611938 ;  /* 0x3dcccccd0b0b9820 */ /* 0x000fc60000400000 */
[----:B------:R1:W-:Y:S01]  /*0210*/  @!P2 STG.E desc[UR4][R4.64], R9 ;  /* 0x000000090400a986 */ /* 0x0003e2000c101904 */
[----:B------:R-:W-:Y:S05]  /*0220*/  @P2 EXIT ;  /* 0x000000000000294d */ /* 0x000fea0003800000 */
[----:B------:R-:W-:Y:S01]  /*0230*/  STG.E desc[UR4][R2.64], R11 ;  /* 0x0000000b02007986 */ /* 0x000fe2000c101904 */
[----:B------:R-:W-:Y:S05]  /*0240*/  EXIT ;  /* 0x000000000000794d */ /* 0x000fea0003800000 */
.L_x_0:
[----:B------:R-:W-:-:S00]  /*0250*/  BRA `(.L_x_0) ;  /* 0xfffffffc00fc7947 */ /* 0x000fc0000383ffff */
[----:B------:R-:W-:-:S00]  /*0260*/  NOP ;  /* 0x0000000000007918 */ /* 0x000fc00000000000 */
        /* <DEDUP_REMOVED lines=9> */
.L_x_1:


//--------------------- .nv.constant0.triton_poi_fused_convolution_leaky_relu_35 --------------------------
	.section	.nv.constant0.triton_poi_fused_convolution_leaky_relu_35,"a",@progbits
	.sectionflags	@""
	.align	4
.nv.constant0.triton_poi_fused_convolution_leaky_relu_35:
	.zero		556
